//
// Generated by NVIDIA NVVM Compiler
//
// Compiler Build ID: CL-36424714
// Cuda compilation tools, release 13.0, V13.0.88
// Based on NVVM 20.0.0
//

.version 9.0
.target sm_100
.address_size 64

	// .globl	_Z20streaming_copy_cg_csPKjPji

.visible .entry _Z20streaming_copy_cg_csPKjPji(
	.param .u64 .ptr .align 1 _Z20streaming_copy_cg_csPKjPji_param_0,
	.param .u64 .ptr .align 1 _Z20streaming_copy_cg_csPKjPji_param_1,
	.param .u32 _Z20streaming_copy_cg_csPKjPji_param_2
)
{
	.reg .pred 	%p<2>;
	.reg .b32 	%r<8>;
	.reg .b64 	%rd<6>;

	ld.param.u64 	%rd1, [_Z20streaming_copy_cg_csPKjPji_param_0];
	ld.param.u64 	%rd2, [_Z20streaming_copy_cg_csPKjPji_param_1];
	ld.param.u32 	%r2, [_Z20streaming_copy_cg_csPKjPji_param_2];
	mov.u32 	%r3, %ctaid.x;
	mov.u32 	%r4, %ntid.x;
	mov.u32 	%r5, %tid.x;
	mad.lo.s32 	%r1, %r3, %r4, %r5;
	setp.ge.s32 	%p1, %r1, %r2;
	@%p1 bra 	$L__BB0_2;
	mul.wide.s32 	%rd5, %r1, 4;
	add.s64 	%rd3, %rd1, %rd5;
	// begin inline asm
	ld.global.cg.u32 %r6, [%rd3];
	// end inline asm
	add.s64 	%rd4, %rd2, %rd5;
	// begin inline asm
	st.global.cs.u32 [%rd4], %r6;
	// end inline asm
$L__BB0_2:
	ret;

}


// ===== COMPILED SASS (sm_100) =====

	.target	sm_100

	.elftype	@"ET_EXEC"


//--------------------- .note.nv.tkinfo           --------------------------
	.section	.note.nv.tkinfo,"",@"SHT_NOTE"
	.sectionflags	@"SHF_NOTE_NV_TKINFO"
	.tkinfo
        /*0018*/ 	.word	0x00000002
        /*0030*/ 	.string	""
        /*0030*/ 	.string	"ptxas"
        /*0030*/ 	.string	"Cuda compilation tools, release 13.0, V13.0.88"
        /*0030*/ 	.string	"Build cuda_13.0.r13.0/compiler.36424714_0"
        /*0030*/ 	.string	"-arch sm_100 -m 64 "



//--------------------- .note.nv.cuinfo           --------------------------
	.section	.note.nv.cuinfo,"",@"SHT_NOTE"
	.sectionflags	@"SHF_NOTE_NV_CUINFO"
        /*0018*/ 	.short	0x0002
        /*001a*/ 	.short	0x0064
        /*001c*/ 	.short	0x0082
	.zero		2


//--------------------- .nv.info                  --------------------------
	.section	.nv.info,"",@"SHT_CUDA_INFO"
	.align	4


	//----- nvinfo : EIATTR_REGCOUNT
	.align		4
        /*0000*/ 	.byte	0x04, 0x2f
        /*0002*/ 	.short	(.L_1 - .L_0)
	.align		4
.L_0:
        /*0004*/ 	.word	index@(_Z20streaming_copy_cg_csPKjPji)
        /*0008*/ 	.word	0x0000000a


	//----- nvinfo : EIATTR_FRAME_SIZE
	.align		4
.L_1:
        /*000c*/ 	.byte	0x04, 0x11
        /*000e*/ 	.short	(.L_3 - .L_2)
	.align		4
.L_2:
        /*0010*/ 	.word	index@(_Z20streaming_copy_cg_csPKjPji)
        /*0014*/ 	.word	0x00000000


	//----- nvinfo : EIATTR_MIN_STACK_SIZE
	.align		4
.L_3:
        /*0018*/ 	.byte	0x04, 0x12
        /*001a*/ 	.short	(.L_5 - .L_4)
	.align		4
.L_4:
        /*001c*/ 	.word	index@(_Z20streaming_copy_cg_csPKjPji)
        /*0020*/ 	.word	0x00000000
.L_5:


//--------------------- .nv.compat                --------------------------
	.section	.nv.compat,"",@"SHT_CUDA_COMPAT_INFO"
	.align	4
        /*0000*/ 	.byte	0x02, 0x09, 0x00, 0x00, 0x02, 0x02, 0x01, 0x00, 0x02, 0x05, 0x05, 0x00, 0x03, 0x07, 0x01, 0x01
        /*0010*/ 	.byte	0x02, 0x03, 0x00, 0x00, 0x02, 0x06, 0x01, 0x00, 0x04, 0x0b, 0x08, 0x00, 0x09, 0x00, 0x00, 0x00
        /*0020*/ 	.byte	0x00, 0x00, 0x00, 0x00


//--------------------- .nv.info._Z20streaming_copy_cg_csPKjPji --------------------------
	.section	.nv.info._Z20streaming_copy_cg_csPKjPji,"",@"SHT_CUDA_INFO"
	.sectionflags	@""
	.align	4


	//----- nvinfo : EIATTR_CUDA_API_VERSION
	.align		4
        /*0000*/ 	.byte	0x04, 0x37
        /*0002*/ 	.short	(.L_7 - .L_6)
.L_6:
        /*0004*/ 	.word	0x00000082


	//----- nvinfo : EIATTR_KPARAM_INFO
	.align		4
.L_7:
        /*0008*/ 	.byte	0x04, 0x17
        /*000a*/ 	.short	(.L_9 - .L_8)
.L_8:
        /*000c*/ 	.word	0x00000000
        /*0010*/ 	.short	0x0002
        /*0012*/ 	.short	0x0010
        /*0014*/ 	.byte	0x00, 0xf0, 0x11, 0x00


	//----- nvinfo : EIATTR_KPARAM_INFO
	.align		4
.L_9:
        /*0018*/ 	.byte	0x04, 0x17
        /*001a*/ 	.short	(.L_11 - .L_10)
.L_10:
        /*001c*/ 	.word	0x00000000
        /*0020*/ 	.short	0x0001
        /*0022*/ 	.short	0x0008
        /*0024*/ 	.byte	0x00, 0xf5, 0x21, 0x00


	//----- nvinfo : EIATTR_KPARAM_INFO
	.align		4
.L_11:
        /*0028*/ 	.byte	0x04, 0x17
        /*002a*/ 	.short	(.L_13 - .L_12)
.L_12:
        /*002c*/ 	.word	0x00000000
        /*0030*/ 	.short	0x0000
        /*0032*/ 	.short	0x0000
        /*0034*/ 	.byte	0x00, 0xf5, 0x21, 0x00


	//----- nvinfo : EIATTR_SPARSE_MMA_MASK
	.align		4
.L_13:
        /*0038*/ 	.byte	0x03, 0x50
        /*003a*/ 	.short	0x0000


	//----- nvinfo : EIATTR_MAXREG_COUNT
	.align		4
        /*003c*/ 	.byte	0x03, 0x1b
        /*003e*/ 	.short	0x00ff


	//----- nvinfo : EIATTR_MERCURY_ISA_VERSION
	.align		4
        /*0040*/ 	.byte	0x03, 0x5f
        /*0042*/ 	.short	0x0101


	//----- nvinfo : EIATTR_VRC_CTA_INIT_COUNT
	.align		4
        /*0044*/ 	.byte	0x02, 0x4a
	.zero		1
	.zero		1


	//----- nvinfo : EIATTR_EXIT_INSTR_OFFSETS
	.align		4
        /*0048*/ 	.byte	0x04, 0x1c
        /*004a*/ 	.short	(.L_15 - .L_14)


	//   ....[0]....
.L_14:
        /*004c*/ 	.word	0x00000070


	//   ....[1]....
        /*0050*/ 	.word	0x000000f0


	//----- nvinfo : EIATTR_CBANK_PARAM_SIZE
	.align		4
.L_15:
        /*0054*/ 	.byte	0x03, 0x19
        /*0056*/ 	.short	0x0014


	//----- nvinfo : EIATTR_PARAM_CBANK
	.align		4
        /*0058*/ 	.byte	0x04, 0x0a
        /*005a*/ 	.short	(.L_17 - .L_16)
	.align		4
.L_16:
        /*005c*/ 	.word	index@(.nv.constant0._Z20streaming_copy_cg_csPKjPji)
        /*0060*/ 	.short	0x0380
        /*0062*/ 	.short	0x0014


	//----- nvinfo : EIATTR_SW_WAR
	.align		4
.L_17:
        /*0064*/ 	.byte	0x04, 0x36
        /*0066*/ 	.short	(.L_19 - .L_18)
.L_18:
        /*0068*/ 	.word	0x00000008
.L_19:


//--------------------- .nv.callgraph             --------------------------
	.section	.nv.callgraph,"",@"SHT_CUDA_CALLGRAPH"
	.align	4
	.sectionentsize	8
	.align		4
        /*0000*/ 	.word	0x00000000
	.align		4
        /*0004*/ 	.word	0xffffffff
	.align		4
        /*0008*/ 	.word	0x00000000
	.align		4
        /*000c*/ 	.word	0xfffffffe
	.align		4
        /*0010*/ 	.word	0x00000000
	.align		4
        /*0014*/ 	.word	0xfffffffd
	.align		4
        /*0018*/ 	.word	0x00000000
	.align		4
        /*001c*/ 	.word	0xfffffffc


//--------------------- .text._Z20streaming_copy_cg_csPKjPji --------------------------
	.section	.text._Z20streaming_copy_cg_csPKjPji,"ax",@progbits
	.align	128
        .global         _Z20streaming_copy_cg_csPKjPji
        .type           _Z20streaming_copy_cg_csPKjPji,@function
        .size           _Z20streaming_copy_cg_csPKjPji,(.L_x_1 - _Z20streaming_copy_cg_csPKjPji)
        .other          _Z20streaming_copy_cg_csPKjPji,@"STO_CUDA_ENTRY STV_DEFAULT"
_Z20streaming_copy_cg_csPKjPji:
.text._Z20streaming_copy_cg_csPKjPji:
[----:B------:R-:W-:Y:S01]  /*0000*/  LDC R1, c[0x0][0x37c] ;  /* 0x0000df00ff017b82 */ /* 0x000fe20000000800 */
[----:B------:R-:W0:Y:S07]  /*0010*/  S2R R0, SR_TID.X ;  /* 0x0000000000007919 */ /* 0x000e2e0000002100 */
[----:B------:R-:W0:Y:S01]  /*0020*/  S2UR UR4, SR_CTAID.X ;  /* 0x00000000000479c3 */ /* 0x000e220000002500 */
[----:B------:R-:W1:Y:S07]  /*0030*/  LDCU UR5, c[0x0][0x390] ;  /* 0x00007200ff0577ac */ /* 0x000e6e0008000800 */
[----:B------:R-:W0:Y:S02]  /*0040*/  LDC R7, c[0x0][0x360] ;  /* 0x0000d800ff077b82 */ /* 0x000e240000000800 */
[----:B0-----:R-:W-:-:S05]  /*0050*/  IMAD R7, R7, UR4, R0 ;  /* 0x0000000407077c24 */ /* 0x001fca000f8e0200 */
[----:B-1----:R-:W-:-:S13]  /*0060*/  ISETP.GE.AND P0, PT, R7, UR5, PT ;  /* 0x0000000507007c0c */ /* 0x002fda000bf06270 */
[----:B------:R-:W-:Y:S05]  /*0070*/  @P0 EXIT ;  /* 0x000000000000094d */ /* 0x000fea0003800000 */
[----:B------:R-:W0:Y:S01]  /*0080*/  LDC.64 R2, c[0x0][0x380] ;  /* 0x0000e000ff027b82 */ /* 0x000e220000000a00 */
[----:B------:R-:W1:Y:S07]  /*0090*/  LDCU.64 UR4, c[0x0][0x358] ;  /* 0x00006b00ff0477ac */ /* 0x000e6e0008000a00 */
[----:B------:R-:W2:Y:S01]  /*00a0*/  LDC.64 R4, c[0x0][0x388] ;  /* 0x0000e200ff047b82 */ /* 0x000ea20000000a00 */
[----:B0-----:R-:W-:-:S06]  /*00b0*/  IMAD.WIDE R2, R7, 0x4, R2 ;  /* 0x0000000407027825 */ /* 0x001fcc00078e0202 */
[----:B-1----:R-:W3:Y:S01]  /*00c0*/  LDG.E.STRONG.GPU R3, desc[UR4][R2.64] ;  /* 0x0000000402037981 */ /* 0x002ee2000c1ef900 */
[----:B--2---:R-:W-:-:S05]  /*00d0*/  IMAD.WIDE R4, R7, 0x4, R4 ;  /* 0x0000000407047825 */ /* 0x004fca00078e0204 */
[----:B---3--:R-:W-:Y:S01]  /*00e0*/  STG.E.EF desc[UR4][R4.64], R3 ;  /* 0x0000000304007986 */ /* 0x008fe2000c001904 */
[----:B------:R-:W-:Y:S05]  /*00f0*/  EXIT ;  /* 0x000000000000794d */ /* 0x000fea0003800000 */
.L_x_0:
[----:B------:R-:W-:-:S00]  /*0100*/  BRA `(.L_x_0) ;  /* 0xfffffffc00fc7947 */ /* 0x000fc0000383ffff */
[----:B------:R-:W-:-:S00]  /*0110*/  NOP ;  /* 0x0000000000007918 */ /* 0x000fc00000000000 */
        /* <DEDUP_REMOVED lines=14> */
.L_x_1:


//--------------------- .nv.shared.reserved.0     --------------------------
	.section	.nv.shared.reserved.0,"aw",@nobits
	.weak		__nv_reservedSMEM_offset_0_alias
	.size		__nv_reservedSMEM_offset_0_alias, 0, 64
	.other		__nv_reservedSMEM_offset_0_alias,@"STO_CUDA_RESERVED_SHARED STV_DEFAULT"
__nv_reservedSMEM_offset_0_alias:
	.zero		0
	.zero		64


//--------------------- .nv.constant0._Z20streaming_copy_cg_csPKjPji --------------------------
	.section	.nv.constant0._Z20streaming_copy_cg_csPKjPji,"a",@progbits
	.sectionflags	@""
	.align	4
.nv.constant0._Z20streaming_copy_cg_csPKjPji:
	.zero		916


//--------------------- SYMBOLS --------------------------

	.type		.nv.reservedSmem.offset0,@object
	.size		.nv.reservedSmem.offset0,0x4
